	.headerflags	@"EF_CUDA_TEXMODE_UNIFIED EF_CUDA_64BIT_ADDRESS EF_CUDA_ACCELERATORS EF_CUDA_SM90 EF_CUDA_VIRTUAL_SM(EF_CUDA_SM90)"
	.elftype	@"ET_EXEC"


//--------------------- .nv.info                  --------------------------
	.section	.nv.info,"",@"SHT_CUDA_INFO"
	.align	4


	//----- nvinfo : EIATTR_REGCOUNT
	.align		4
        /*0000*/ 	.byte	0x04, 0x2f
        /*0002*/ 	.short	(.L_1 - .L_0)
	.align		4
.L_0:
        /*0004*/ 	.word	index@(triton_poi_fused_div_0)
        /*0008*/ 	.word	0x0000000a


	//----- nvinfo : EIATTR_MIN_STACK_SIZE
	.align		4
.L_1:
        /*000c*/ 	.byte	0x04, 0x12
        /*000e*/ 	.short	(.L_3 - .L_2)
	.align		4
.L_2:
        /*0010*/ 	.word	index@(triton_poi_fused_div_0)
        /*0014*/ 	.word	0x00000000


	//----- nvinfo : EIATTR_FRAME_SIZE
	.align		4
.L_3:
        /*0018*/ 	.byte	0x04, 0x11
        /*001a*/ 	.short	(.L_5 - .L_4)
	.align		4
.L_4:
        /*001c*/ 	.word	index@(triton_poi_fused_div_0)
        /*0020*/ 	.word	0x00000000


	//----- nvinfo : EIATTR_MIN_STACK_SIZE
	.align		4
.L_5:
        /*0024*/ 	.byte	0x04, 0x12
        /*0026*/ 	.short	(.L_7 - .L_6)
	.align		4
.L_6:
        /*0028*/ 	.word	index@(triton_poi_fused_div_0)
        /*002c*/ 	.word	0x00000000
.L_7:


//--------------------- .nv.info.triton_poi_fused_div_0 --------------------------
	.section	.nv.info.triton_poi_fused_div_0,"",@"SHT_CUDA_INFO"
	.sectionflags	@""
	.align	4


	//----- nvinfo : EIATTR_CUDA_API_VERSION
	.align		4
        /*0000*/ 	.byte	0x04, 0x37
        /*0002*/ 	.short	(.L_9 - .L_8)
.L_8:
        /*0004*/ 	.word	0x0000007c


	//----- nvinfo : EIATTR_KPARAM_INFO
	.align		4
.L_9:
        /*0008*/ 	.byte	0x04, 0x17
        /*000a*/ 	.short	(.L_11 - .L_10)
.L_10:
        /*000c*/ 	.word	0x00000000
        /*0010*/ 	.short	0x0002
        /*0012*/ 	.short	0x0010
        /*0014*/ 	.byte	0x00, 0xf0, 0x11, 0x00


	//----- nvinfo : EIATTR_KPARAM_INFO
	.align		4
.L_11:
        /*0018*/ 	.byte	0x04, 0x17
        /*001a*/ 	.short	(.L_13 - .L_12)
.L_12:
        /*001c*/ 	.word	0x00000000
        /*0020*/ 	.short	0x0001
        /*0022*/ 	.short	0x0008
        /*0024*/ 	.byte	0x00, 0xf4, 0x21, 0x00


	//----- nvinfo : EIATTR_KPARAM_INFO
	.align		4
.L_13:
        /*0028*/ 	.byte	0x04, 0x17
        /*002a*/ 	.short	(.L_15 - .L_14)
.L_14:
        /*002c*/ 	.word	0x00000000
        /*0030*/ 	.short	0x0000
        /*0032*/ 	.short	0x0000
        /*0034*/ 	.byte	0x00, 0xf4, 0x21, 0x00


	//----- nvinfo : EIATTR_SPARSE_MMA_MASK
	.align		4
.L_15:
        /*0038*/ 	.byte	0x03, 0x50
        /*003a*/ 	.short	0x0000


	//----- nvinfo : EIATTR_MAXREG_COUNT
	.align		4
        /*003c*/ 	.byte	0x03, 0x1b
        /*003e*/ 	.short	0x00ff


	//----- nvinfo : EIATTR_EXIT_INSTR_OFFSETS
	.align		4
        /*0040*/ 	.byte	0x04, 0x1c
        /*0042*/ 	.short	(.L_17 - .L_16)


	//   ....[0]....
.L_16:
        /*0044*/ 	.word	0x00000100


	//   ....[1]....
        /*0048*/ 	.word	0x00000130


	//----- nvinfo : EIATTR_REQNTID
	.align		4
.L_17:
        /*004c*/ 	.byte	0x04, 0x10
        /*004e*/ 	.short	(.L_19 - .L_18)
.L_18:
        /*0050*/ 	.word	0x00000080
        /*0054*/ 	.word	0x00000001
        /*0058*/ 	.word	0x00000001


	//----- nvinfo : EIATTR_CRS_STACK_SIZE
	.align		4
.L_19:
        /*005c*/ 	.byte	0x04, 0x1e
        /*005e*/ 	.short	(.L_21 - .L_20)
.L_20:
        /*0060*/ 	.word	0x00000000


	//----- nvinfo : EIATTR_CBANK_PARAM_SIZE
	.align		4
.L_21:
        /*0064*/ 	.byte	0x03, 0x19
        /*0066*/ 	.short	0x0014


	//----- nvinfo : EIATTR_PARAM_CBANK
	.align		4
        /*0068*/ 	.byte	0x04, 0x0a
        /*006a*/ 	.short	(.L_23 - .L_22)
	.align		4
.L_22:
        /*006c*/ 	.word	index@(.nv.constant0.triton_poi_fused_div_0)
        /*0070*/ 	.short	0x0210
        /*0072*/ 	.short	0x0014


	//----- nvinfo : EIATTR_SW_WAR
	.align		4
.L_23:
        /*0074*/ 	.byte	0x04, 0x36
        /*0076*/ 	.short	(.L_25 - .L_24)
.L_24:
        /*0078*/ 	.word	0x00000008
.L_25:


//--------------------- .nv.callgraph             --------------------------
	.section	.nv.callgraph,"",@"SHT_CUDA_CALLGRAPH"
	.align	4
	.sectionentsize	8
	.align		4
        /*0000*/ 	.word	0x00000000
	.align		4
        /*0004*/ 	.word	0xffffffff
	.align		4
        /*0008*/ 	.word	0x00000000
	.align		4
        /*000c*/ 	.word	0xfffffffe
	.align		4
        /*0010*/ 	.word	0x00000000
	.align		4
        /*0014*/ 	.word	0xfffffffd
	.align		4
        /*0018*/ 	.word	0x00000000
	.align		4
        /*001c*/ 	.word	0xfffffffc


//--------------------- .text.triton_poi_fused_div_0 --------------------------
	.section	.text.triton_poi_fused_div_0,"ax",@progbits
	.align	128
        .global         triton_poi_fused_div_0
        .type           triton_poi_fused_div_0,@function
        .size           triton_poi_fused_div_0,(.L_x_3 - triton_poi_fused_div_0)
        .other          triton_poi_fused_div_0,@"STO_CUDA_ENTRY STV_DEFAULT"
triton_poi_fused_div_0:
.text.triton_poi_fused_div_0:
[----:B------:R-:W0:Y:S02]  /*0000*/  LDC R1, c[0x0][0x28] ;  /* 0x00000a00ff017b82 */ /* 0x000e240000000800 */
[----:B------:R-:W1:Y:S01]  /*0010*/  S2R R0, SR_TID.X ;  /* 0x0000000000007919 */ /* 0x000e620000002100 */
[----:B------:R-:W2:Y:S01]  /*0020*/  LDC.64 R4, c[0x0][0x218] ;  /* 0x00008600ff047b82 */ /* 0x000ea20000000a00 */
[----:B------:R-:W-:Y:S01]  /*0030*/  ULDC.64 UR4, c[0x0][0x208] ;  /* 0x0000820000047ab9 */ /* 0x000fe20000000a00 */
[----:B------:R-:W-:Y:S01]  /*0040*/  BSSY B0, `(.L_x_0) ;  /* 0x000000b000007945 */ /* 0x000fe20003800000 */
[----:B------:R-:W3:Y:S01]  /*0050*/  S2R R7, SR_CTAID.X ;  /* 0x0000000000077919 */ /* 0x000ee20000002500 */
[----:B------:R-:W-:Y:S01]  /*0060*/  HFMA2.MMA R2, -RZ, RZ, 0, 0 ;  /* 0x00000000ff027435 */ /* 0x000fe200000001ff */
[----:B-1----:R-:W-:-:S04]  /*0070*/  LOP3.LUT R0, R0, 0x7f, RZ, 0xc0, !PT ;  /* 0x0000007f00007812 */ /* 0x002fc800078ec0ff */
[----:B---3--:R-:W-:-:S04]  /*0080*/  LEA R7, R7, R0, 0x7 ;  /* 0x0000000007077211 */ /* 0x008fc800078e38ff */
[C---:B------:R-:W-:Y:S01]  /*0090*/  ISETP.GE.AND P0, PT, R7.reuse, 0x100, PT ;  /* 0x000001000700780c */ /* 0x040fe20003f06270 */
[----:B--2---:R-:W-:-:S12]  /*00a0*/  IMAD.WIDE R4, R7, 0x4, R4 ;  /* 0x0000000407047825 */ /* 0x004fd800078e0204 */
[----:B------:R-:W-:Y:S05]  /*00b0*/  @P0 BRA `(.L_x_1) ;  /* 0x00000000000c0947 */ /* 0x000fea0003800000 */
[----:B------:R-:W1:Y:S02]  /*00c0*/  LDC.64 R2, c[0x0][0x210] ;  /* 0x00008400ff027b82 */ /* 0x000e640000000a00 */
[----:B-1----:R-:W-:-:S06]  /*00d0*/  IMAD.WIDE R2, R7, 0x4, R2 ;  /* 0x0000000407027825 */ /* 0x002fcc00078e0202 */
[----:B------:R1:W5:Y:S02]  /*00e0*/  LDG.E R2, desc[UR4][R2.64] ;  /* 0x0000000402027981 */ /* 0x000364000c1e1900 */
.L_x_1:
[----:B------:R-:W-:Y:S05]  /*00f0*/  BSYNC B0 ;  /* 0x0000000000007941 */ /* 0x000fea0003800000 */
.L_x_0:
[----:B------:R-:W-:Y:S05]  /*0100*/  @P0 EXIT ;  /* 0x000000000000094d */ /* 0x000fea0003800000 */
[----:B-1---5:R-:W-:-:S05]  /*0110*/  FMUL R3, R2, 0.25 ;  /* 0x3e80000002037820 */ /* 0x022fca0000400000 */
[----:B------:R-:W-:Y:S01]  /*0120*/  STG.E desc[UR4][R4.64], R3 ;  /* 0x0000000304007986 */ /* 0x000fe2000c101904 */
[----:B------:R-:W-:Y:S05]  /*0130*/  EXIT ;  /* 0x000000000000794d */ /* 0x000fea0003800000 */
.L_x_2:
[----:B------:R-:W-:-:S00]  /*0140*/  BRA `(.L_x_2) ;  /* 0xfffffffc00fc7947 */ /* 0x000fc0000383ffff */
[----:B------:R-:W-:-:S00]  /*0150*/  NOP ;  /* 0x0000000000007918 */ /* 0x000fc00000000000 */
        /* <DEDUP_REMOVED lines=10> */
.L_x_3:


//--------------------- .nv.constant0.triton_poi_fused_div_0 --------------------------
	.section	.nv.constant0.triton_poi_fused_div_0,"a",@progbits
	.sectionflags	@""
	.align	4
.nv.constant0.triton_poi_fused_div_0:
	.zero		548
